//
// Generated by NVIDIA NVVM Compiler
//
// Compiler Build ID: CL-36424714
// Cuda compilation tools, release 13.0, V13.0.88
// Based on NVVM 20.0.0
//

.version 9.0
.target sm_100
.address_size 64

	// .globl	_Z15cudaFeedForwardPdS_S_S_iii

.visible .entry _Z15cudaFeedForwardPdS_S_S_iii(
	.param .u64 .ptr .align 1 _Z15cudaFeedForwardPdS_S_S_iii_param_0,
	.param .u64 .ptr .align 1 _Z15cudaFeedForwardPdS_S_S_iii_param_1,
	.param .u64 .ptr .align 1 _Z15cudaFeedForwardPdS_S_S_iii_param_2,
	.param .u64 .ptr .align 1 _Z15cudaFeedForwardPdS_S_S_iii_param_3,
	.param .u32 _Z15cudaFeedForwardPdS_S_S_iii_param_4,
	.param .u32 _Z15cudaFeedForwardPdS_S_S_iii_param_5,
	.param .u32 _Z15cudaFeedForwardPdS_S_S_iii_param_6
)
{
	.reg .pred 	%p<14>;
	.reg .b32 	%r<48>;
	.reg .b64 	%rd<45>;
	.reg .b64 	%fd<67>;

	ld.param.u64 	%rd5, [_Z15cudaFeedForwardPdS_S_S_iii_param_0];
	ld.param.u64 	%rd6, [_Z15cudaFeedForwardPdS_S_S_iii_param_1];
	ld.param.u64 	%rd4, [_Z15cudaFeedForwardPdS_S_S_iii_param_3];
	ld.param.u32 	%r21, [_Z15cudaFeedForwardPdS_S_S_iii_param_4];
	ld.param.u32 	%r22, [_Z15cudaFeedForwardPdS_S_S_iii_param_5];
	ld.param.u32 	%r24, [_Z15cudaFeedForwardPdS_S_S_iii_param_6];
	cvta.to.global.u64 	%rd1, %rd5;
	cvta.to.global.u64 	%rd2, %rd6;
	mov.u32 	%r25, %ctaid.x;
	mov.u32 	%r26, %ntid.x;
	mov.u32 	%r27, %tid.x;
	mad.lo.s32 	%r1, %r25, %r26, %r27;
	mov.u32 	%r28, %ctaid.y;
	mov.u32 	%r29, %ntid.y;
	mov.u32 	%r30, %tid.y;
	mad.lo.s32 	%r31, %r28, %r29, %r30;
	setp.ge.s32 	%p1, %r1, %r21;
	setp.ge.s32 	%p2, %r31, %r24;
	or.pred  	%p3, %p1, %p2;
	@%p3 bra 	$L__BB0_14;
	mul.lo.s32 	%r3, %r24, %r22;
	add.s32 	%r32, %r3, %r31;
	mul.wide.s32 	%rd7, %r32, 8;
	add.s64 	%rd8, %rd2, %rd7;
	ld.global.f64 	%fd66, [%rd8];
	setp.lt.s32 	%p4, %r22, 1;
	@%p4 bra 	$L__BB0_13;
	mul.lo.s32 	%r4, %r21, %r1;
	and.b32  	%r5, %r22, 7;
	setp.lt.u32 	%p5, %r22, 8;
	mov.b32 	%r46, 0;
	@%p5 bra 	$L__BB0_5;
	and.b32  	%r46, %r22, 2147483640;
	neg.s32 	%r44, %r46;
	shl.b32 	%r8, %r24, 3;
	mul.wide.s32 	%rd13, %r24, 8;
	mov.u32 	%r42, %r4;
	mov.u32 	%r43, %r31;
$L__BB0_4:
	.pragma "nounroll";
	mul.wide.s32 	%rd9, %r42, 8;
	add.s64 	%rd10, %rd1, %rd9;
	ld.global.f64 	%fd15, [%rd10];
	mul.wide.s32 	%rd11, %r43, 8;
	add.s64 	%rd12, %rd2, %rd11;
	ld.global.f64 	%fd16, [%rd12];
	fma.rn.f64 	%fd17, %fd15, %fd16, %fd66;
	ld.global.f64 	%fd18, [%rd10+8];
	add.s64 	%rd14, %rd12, %rd13;
	ld.global.f64 	%fd19, [%rd14];
	fma.rn.f64 	%fd20, %fd18, %fd19, %fd17;
	ld.global.f64 	%fd21, [%rd10+16];
	add.s64 	%rd15, %rd14, %rd13;
	ld.global.f64 	%fd22, [%rd15];
	fma.rn.f64 	%fd23, %fd21, %fd22, %fd20;
	ld.global.f64 	%fd24, [%rd10+24];
	add.s64 	%rd16, %rd15, %rd13;
	ld.global.f64 	%fd25, [%rd16];
	fma.rn.f64 	%fd26, %fd24, %fd25, %fd23;
	ld.global.f64 	%fd27, [%rd10+32];
	add.s64 	%rd17, %rd16, %rd13;
	ld.global.f64 	%fd28, [%rd17];
	fma.rn.f64 	%fd29, %fd27, %fd28, %fd26;
	ld.global.f64 	%fd30, [%rd10+40];
	add.s64 	%rd18, %rd17, %rd13;
	ld.global.f64 	%fd31, [%rd18];
	fma.rn.f64 	%fd32, %fd30, %fd31, %fd29;
	ld.global.f64 	%fd33, [%rd10+48];
	add.s64 	%rd19, %rd18, %rd13;
	ld.global.f64 	%fd34, [%rd19];
	fma.rn.f64 	%fd35, %fd33, %fd34, %fd32;
	ld.global.f64 	%fd36, [%rd10+56];
	add.s64 	%rd20, %rd19, %rd13;
	ld.global.f64 	%fd37, [%rd20];
	fma.rn.f64 	%fd66, %fd36, %fd37, %fd35;
	add.s32 	%r44, %r44, 8;
	add.s32 	%r43, %r43, %r8;
	add.s32 	%r42, %r42, 8;
	setp.ne.s32 	%p6, %r44, 0;
	@%p6 bra 	$L__BB0_4;
$L__BB0_5:
	setp.eq.s32 	%p7, %r5, 0;
	@%p7 bra 	$L__BB0_13;
	and.b32  	%r16, %r22, 3;
	setp.lt.u32 	%p8, %r5, 4;
	@%p8 bra 	$L__BB0_8;
	add.s32 	%r34, %r46, %r4;
	mul.wide.s32 	%rd21, %r34, 8;
	add.s64 	%rd22, %rd1, %rd21;
	ld.global.f64 	%fd39, [%rd22];
	mad.lo.s32 	%r35, %r46, %r24, %r31;
	mul.wide.s32 	%rd23, %r35, 8;
	add.s64 	%rd24, %rd2, %rd23;
	ld.global.f64 	%fd40, [%rd24];
	fma.rn.f64 	%fd41, %fd39, %fd40, %fd66;
	ld.global.f64 	%fd42, [%rd22+8];
	mul.wide.s32 	%rd25, %r24, 8;
	add.s64 	%rd26, %rd24, %rd25;
	ld.global.f64 	%fd43, [%rd26];
	fma.rn.f64 	%fd44, %fd42, %fd43, %fd41;
	ld.global.f64 	%fd45, [%rd22+16];
	add.s64 	%rd27, %rd26, %rd25;
	ld.global.f64 	%fd46, [%rd27];
	fma.rn.f64 	%fd47, %fd45, %fd46, %fd44;
	ld.global.f64 	%fd48, [%rd22+24];
	add.s64 	%rd28, %rd27, %rd25;
	ld.global.f64 	%fd49, [%rd28];
	fma.rn.f64 	%fd66, %fd48, %fd49, %fd47;
	add.s32 	%r46, %r46, 4;
$L__BB0_8:
	setp.eq.s32 	%p9, %r16, 0;
	@%p9 bra 	$L__BB0_13;
	setp.eq.s32 	%p10, %r16, 1;
	@%p10 bra 	$L__BB0_11;
	add.s32 	%r36, %r46, %r4;
	mul.wide.s32 	%rd29, %r36, 8;
	add.s64 	%rd30, %rd1, %rd29;
	ld.global.f64 	%fd51, [%rd30];
	mad.lo.s32 	%r37, %r46, %r24, %r31;
	mul.wide.s32 	%rd31, %r37, 8;
	add.s64 	%rd32, %rd2, %rd31;
	ld.global.f64 	%fd52, [%rd32];
	fma.rn.f64 	%fd53, %fd51, %fd52, %fd66;
	ld.global.f64 	%fd54, [%rd30+8];
	mul.wide.s32 	%rd33, %r24, 8;
	add.s64 	%rd34, %rd32, %rd33;
	ld.global.f64 	%fd55, [%rd34];
	fma.rn.f64 	%fd66, %fd54, %fd55, %fd53;
	add.s32 	%r46, %r46, 2;
$L__BB0_11:
	and.b32  	%r38, %r22, 1;
	setp.eq.b32 	%p11, %r38, 1;
	not.pred 	%p12, %p11;
	@%p12 bra 	$L__BB0_13;
	add.s32 	%r39, %r46, %r4;
	mul.wide.s32 	%rd35, %r39, 8;
	add.s64 	%rd36, %rd1, %rd35;
	ld.global.f64 	%fd56, [%rd36];
	mad.lo.s32 	%r40, %r46, %r24, %r31;
	mul.wide.s32 	%rd37, %r40, 8;
	add.s64 	%rd38, %rd2, %rd37;
	ld.global.f64 	%fd57, [%rd38];
	fma.rn.f64 	%fd66, %fd56, %fd57, %fd66;
$L__BB0_13:
	ld.param.u64 	%rd44, [_Z15cudaFeedForwardPdS_S_S_iii_param_2];
	mul.lo.s32 	%r41, %r3, %r31;
	cvta.to.global.u64 	%rd39, %rd44;
	mul.wide.s32 	%rd40, %r41, 8;
	add.s64 	%rd41, %rd39, %rd40;
	st.global.f64 	[%rd41], %fd66;
	setp.le.f64 	%p13, %fd66, 0d0000000000000000;
	selp.f64 	%fd58, 0d0000000000000000, %fd66, %p13;
	cvta.to.global.u64 	%rd42, %rd4;
	add.s64 	%rd43, %rd42, %rd40;
	st.global.f64 	[%rd43], %fd58;
$L__BB0_14:
	ret;

}
	// .globl	_Z23cudaBackPropagateOutputPdS_S_S_S_S_ii
.visible .entry _Z23cudaBackPropagateOutputPdS_S_S_S_S_ii(
	.param .u64 .ptr .align 1 _Z23cudaBackPropagateOutputPdS_S_S_S_S_ii_param_0,
	.param .u64 .ptr .align 1 _Z23cudaBackPropagateOutputPdS_S_S_S_S_ii_param_1,
	.param .u64 .ptr .align 1 _Z23cudaBackPropagateOutputPdS_S_S_S_S_ii_param_2,
	.param .u64 .ptr .align 1 _Z23cudaBackPropagateOutputPdS_S_S_S_S_ii_param_3,
	.param .u64 .ptr .align 1 _Z23cudaBackPropagateOutputPdS_S_S_S_S_ii_param_4,
	.param .u64 .ptr .align 1 _Z23cudaBackPropagateOutputPdS_S_S_S_S_ii_param_5,
	.param .u32 _Z23cudaBackPropagateOutputPdS_S_S_S_S_ii_param_6,
	.param .u32 _Z23cudaBackPropagateOutputPdS_S_S_S_S_ii_param_7
)
{
	.reg .pred 	%p<6>;
	.reg .b32 	%r<18>;
	.reg .b64 	%rd<23>;
	.reg .b64 	%fd<9>;

	ld.param.u64 	%rd2, [_Z23cudaBackPropagateOutputPdS_S_S_S_S_ii_param_0];
	ld.param.u64 	%rd3, [_Z23cudaBackPropagateOutputPdS_S_S_S_S_ii_param_2];
	ld.param.u64 	%rd4, [_Z23cudaBackPropagateOutputPdS_S_S_S_S_ii_param_3];
	ld.param.u64 	%rd5, [_Z23cudaBackPropagateOutputPdS_S_S_S_S_ii_param_4];
	ld.param.u64 	%rd6, [_Z23cudaBackPropagateOutputPdS_S_S_S_S_ii_param_5];
	ld.param.u32 	%r4, [_Z23cudaBackPropagateOutputPdS_S_S_S_S_ii_param_6];
	ld.param.u32 	%r5, [_Z23cudaBackPropagateOutputPdS_S_S_S_S_ii_param_7];
	cvta.to.global.u64 	%rd1, %rd6;
	mov.u32 	%r6, %ctaid.x;
	mov.u32 	%r7, %ntid.x;
	mov.u32 	%r8, %tid.x;
	mad.lo.s32 	%r1, %r6, %r7, %r8;
	mov.u32 	%r9, %ctaid.y;
	mov.u32 	%r10, %ntid.y;
	mov.u32 	%r11, %tid.y;
	mad.lo.s32 	%r12, %r9, %r10, %r11;
	setp.ge.s32 	%p1, %r1, %r4;
	setp.gt.s32 	%p2, %r12, %r5;
	or.pred  	%p3, %p1, %p2;
	@%p3 bra 	$L__BB1_6;
	cvta.to.global.u64 	%rd7, %rd3;
	mul.wide.s32 	%rd8, %r1, 8;
	add.s64 	%rd9, %rd7, %rd8;
	ld.global.f64 	%fd1, [%rd9];
	setp.leu.f64 	%p4, %fd1, 0d0000000000000000;
	mov.f64 	%fd8, 0d0000000000000000;
	@%p4 bra 	$L__BB1_3;
	cvta.to.global.u64 	%rd10, %rd4;
	add.s64 	%rd12, %rd10, %rd8;
	ld.global.f64 	%fd5, [%rd12];
	sub.f64 	%fd8, %fd5, %fd1;
$L__BB1_3:
	setp.ne.s32 	%p5, %r12, %r5;
	@%p5 bra 	$L__BB1_5;
	cvta.to.global.u64 	%rd18, %rd5;
	add.s64 	%rd20, %rd18, %rd8;
	st.global.f64 	[%rd20], %fd8;
	mad.lo.s32 	%r15, %r1, %r5, %r1;
	add.s32 	%r16, %r5, %r15;
	add.s32 	%r17, %r16, 1;
	mul.wide.s32 	%rd21, %r17, 8;
	add.s64 	%rd22, %rd1, %rd21;
	st.global.f64 	[%rd22+-8], %fd8;
	bra.uni 	$L__BB1_6;
$L__BB1_5:
	mad.lo.s32 	%r13, %r5, %r1, %r12;
	cvta.to.global.u64 	%rd13, %rd2;
	mul.wide.s32 	%rd14, %r13, 8;
	add.s64 	%rd15, %rd13, %rd14;
	ld.global.f64 	%fd6, [%rd15];
	mul.f64 	%fd7, %fd8, %fd6;
	add.s32 	%r14, %r13, %r1;
	mul.wide.s32 	%rd16, %r14, 8;
	add.s64 	%rd17, %rd1, %rd16;
	st.global.f64 	[%rd17], %fd7;
$L__BB1_6:
	ret;

}
	// .globl	_Z19cudaBackPropagationPdS_S_S_S_S_S_iiii
.visible .entry _Z19cudaBackPropagationPdS_S_S_S_S_S_iiii(
	.param .u64 .ptr .align 1 _Z19cudaBackPropagationPdS_S_S_S_S_S_iiii_param_0,
	.param .u64 .ptr .align 1 _Z19cudaBackPropagationPdS_S_S_S_S_S_iiii_param_1,
	.param .u64 .ptr .align 1 _Z19cudaBackPropagationPdS_S_S_S_S_S_iiii_param_2,
	.param .u64 .ptr .align 1 _Z19cudaBackPropagationPdS_S_S_S_S_S_iiii_param_3,
	.param .u64 .ptr .align 1 _Z19cudaBackPropagationPdS_S_S_S_S_S_iiii_param_4,
	.param .u64 .ptr .align 1 _Z19cudaBackPropagationPdS_S_S_S_S_S_iiii_param_5,
	.param .u64 .ptr .align 1 _Z19cudaBackPropagationPdS_S_S_S_S_S_iiii_param_6,
	.param .u32 _Z19cudaBackPropagationPdS_S_S_S_S_S_iiii_param_7,
	.param .u32 _Z19cudaBackPropagationPdS_S_S_S_S_S_iiii_param_8,
	.param .u32 _Z19cudaBackPropagationPdS_S_S_S_S_S_iiii_param_9,
	.param .u32 _Z19cudaBackPropagationPdS_S_S_S_S_S_iiii_param_10
)
{


	ret;

}


// ===== COMPILED SASS (sm_100) =====

	.target	sm_100

	.elftype	@"ET_EXEC"


//--------------------- .note.nv.tkinfo           --------------------------
	.section	.note.nv.tkinfo,"",@"SHT_NOTE"
	.sectionflags	@"SHF_NOTE_NV_TKINFO"
	.tkinfo
        /*0018*/ 	.word	0x00000002
        /*0030*/ 	.string	""
        /*0030*/ 	.string	"ptxas"
        /*0030*/ 	.string	"Cuda compilation tools, release 13.0, V13.0.88"
        /*0030*/ 	.string	"Build cuda_13.0.r13.0/compiler.36424714_0"
        /*0030*/ 	.string	"-arch sm_100 -m 64 "



//--------------------- .note.nv.cuinfo           --------------------------
	.section	.note.nv.cuinfo,"",@"SHT_NOTE"
	.sectionflags	@"SHF_NOTE_NV_CUINFO"
        /*0018*/ 	.short	0x0002
        /*001a*/ 	.short	0x0064
        /*001c*/ 	.short	0x0082
	.zero		2


//--------------------- .nv.info                  --------------------------
	.section	.nv.info,"",@"SHT_CUDA_INFO"
	.align	4


	//----- nvinfo : EIATTR_REGCOUNT
	.align		4
        /*0000*/ 	.byte	0x04, 0x2f
        /*0002*/ 	.short	(.L_1 - .L_0)
	.align		4
.L_0:
        /*0004*/ 	.word	index@(_Z15cudaFeedForwardPdS_S_S_iii)
        /*0008*/ 	.word	0x00000020


	//----- nvinfo : EIATTR_FRAME_SIZE
	.align		4
.L_1:
        /*000c*/ 	.byte	0x04, 0x11
        /*000e*/ 	.short	(.L_3 - .L_2)
	.align		4
.L_2:
        /*0010*/ 	.word	index@(_Z15cudaFeedForwardPdS_S_S_iii)
        /*0014*/ 	.word	0x00000000


	//----- nvinfo : EIATTR_REGCOUNT
	.align		4
.L_3:
        /*0018*/ 	.byte	0x04, 0x2f
        /*001a*/ 	.short	(.L_5 - .L_4)
	.align		4
.L_4:
        /*001c*/ 	.word	index@(_Z23cudaBackPropagateOutputPdS_S_S_S_S_ii)
        /*0020*/ 	.word	0x00000012


	//----- nvinfo : EIATTR_FRAME_SIZE
	.align		4
.L_5:
        /*0024*/ 	.byte	0x04, 0x11
        /*0026*/ 	.short	(.L_7 - .L_6)
	.align		4
.L_6:
        /*0028*/ 	.word	index@(_Z23cudaBackPropagateOutputPdS_S_S_S_S_ii)
        /*002c*/ 	.word	0x00000000


	//----- nvinfo : EIATTR_REGCOUNT
	.align		4
.L_7:
        /*0030*/ 	.byte	0x04, 0x2f
        /*0032*/ 	.short	(.L_9 - .L_8)
	.align		4
.L_8:
        /*0034*/ 	.word	index@(_Z19cudaBackPropagationPdS_S_S_S_S_S_iiii)
        /*0038*/ 	.word	0x00000004


	//----- nvinfo : EIATTR_FRAME_SIZE
	.align		4
.L_9:
        /*003c*/ 	.byte	0x04, 0x11
        /*003e*/ 	.short	(.L_11 - .L_10)
	.align		4
.L_10:
        /*0040*/ 	.word	index@(_Z19cudaBackPropagationPdS_S_S_S_S_S_iiii)
        /*0044*/ 	.word	0x00000000


	//----- nvinfo : EIATTR_MIN_STACK_SIZE
	.align		4
.L_11:
        /*0048*/ 	.byte	0x04, 0x12
        /*004a*/ 	.short	(.L_13 - .L_12)
	.align		4
.L_12:
        /*004c*/ 	.word	index@(_Z19cudaBackPropagationPdS_S_S_S_S_S_iiii)
        /*0050*/ 	.word	0x00000000


	//----- nvinfo : EIATTR_MIN_STACK_SIZE
	.align		4
.L_13:
        /*0054*/ 	.byte	0x04, 0x12
        /*0056*/ 	.short	(.L_15 - .L_14)
	.align		4
.L_14:
        /*0058*/ 	.word	index@(_Z23cudaBackPropagateOutputPdS_S_S_S_S_ii)
        /*005c*/ 	.word	0x00000000


	//----- nvinfo : EIATTR_MIN_STACK_SIZE
	.align		4
.L_15:
        /*0060*/ 	.byte	0x04, 0x12
        /*0062*/ 	.short	(.L_17 - .L_16)
	.align		4
.L_16:
        /*0064*/ 	.word	index@(_Z15cudaFeedForwardPdS_S_S_iii)
        /*0068*/ 	.word	0x00000000
.L_17:


//--------------------- .nv.compat                --------------------------
	.section	.nv.compat,"",@"SHT_CUDA_COMPAT_INFO"
	.align	4
        /*0000*/ 	.byte	0x02, 0x09, 0x00, 0x00, 0x02, 0x02, 0x01, 0x00, 0x02, 0x05, 0x05, 0x00, 0x03, 0x07, 0x01, 0x01
        /*0010*/ 	.byte	0x02, 0x03, 0x00, 0x00, 0x02, 0x06, 0x01, 0x00, 0x04, 0x0b, 0x08, 0x00, 0x01, 0x00, 0x00, 0x00
        /*0020*/ 	.byte	0x00, 0x00, 0x00, 0x00


//--------------------- .nv.info._Z19cudaBackPropagationPdS_S_S_S_S_S_iiii --------------------------
	.section	.nv.info._Z19cudaBackPropagationPdS_S_S_S_S_S_iiii,"",@"SHT_CUDA_INFO"
	.sectionflags	@""
	.align	4


	//----- nvinfo : EIATTR_CUDA_API_VERSION
	.align		4
        /*0000*/ 	.byte	0x04, 0x37
        /*0002*/ 	.short	(.L_19 - .L_18)
.L_18:
        /*0004*/ 	.word	0x00000082


	//----- nvinfo : EIATTR_KPARAM_INFO
	.align		4
.L_19:
        /*0008*/ 	.byte	0x04, 0x17
        /*000a*/ 	.short	(.L_21 - .L_20)
.L_20:
        /*000c*/ 	.word	0x00000000
        /*0010*/ 	.short	0x000a
        /*0012*/ 	.short	0x0044
        /*0014*/ 	.byte	0x00, 0xf0, 0x11, 0x00


	//----- nvinfo : EIATTR_KPARAM_INFO
	.align		4
.L_21:
        /*0018*/ 	.byte	0x04, 0x17
        /*001a*/ 	.short	(.L_23 - .L_22)
.L_22:
        /*001c*/ 	.word	0x00000000
        /*0020*/ 	.short	0x0009
        /*0022*/ 	.short	0x0040
        /*0024*/ 	.byte	0x00, 0xf0, 0x11, 0x00


	//----- nvinfo : EIATTR_KPARAM_INFO
	.align		4
.L_23:
        /*0028*/ 	.byte	0x04, 0x17
        /*002a*/ 	.short	(.L_25 - .L_24)
.L_24:
        /*002c*/ 	.word	0x00000000
        /*0030*/ 	.short	0x0008
        /*0032*/ 	.short	0x003c
        /*0034*/ 	.byte	0x00, 0xf0, 0x11, 0x00


	//----- nvinfo : EIATTR_KPARAM_INFO
	.align		4
.L_25:
        /*0038*/ 	.byte	0x04, 0x17
        /*003a*/ 	.short	(.L_27 - .L_26)
.L_26:
        /*003c*/ 	.word	0x00000000
        /*0040*/ 	.short	0x0007
        /*0042*/ 	.short	0x0038
        /*0044*/ 	.byte	0x00, 0xf0, 0x11, 0x00


	//----- nvinfo : EIATTR_KPARAM_INFO
	.align		4
.L_27:
        /*0048*/ 	.byte	0x04, 0x17
        /*004a*/ 	.short	(.L_29 - .L_28)
.L_28:
        /*004c*/ 	.word	0x00000000
        /*0050*/ 	.short	0x0006
        /*0052*/ 	.short	0x0030
        /*0054*/ 	.byte	0x00, 0xf5, 0x21, 0x00


	//----- nvinfo : EIATTR_KPARAM_INFO
	.align		4
.L_29:
        /*0058*/ 	.byte	0x04, 0x17
        /*005a*/ 	.short	(.L_31 - .L_30)
.L_30:
        /*005c*/ 	.word	0x00000000
        /*0060*/ 	.short	0x0005
        /*0062*/ 	.short	0x0028
        /*0064*/ 	.byte	0x00, 0xf5, 0x21, 0x00


	//----- nvinfo : EIATTR_KPARAM_INFO
	.align		4
.L_31:
        /*0068*/ 	.byte	0x04, 0x17
        /*006a*/ 	.short	(.L_33 - .L_32)
.L_32:
        /*006c*/ 	.word	0x00000000
        /*0070*/ 	.short	0x0004
        /*0072*/ 	.short	0x0020
        /*0074*/ 	.byte	0x00, 0xf5, 0x21, 0x00


	//----- nvinfo : EIATTR_KPARAM_INFO
	.align		4
.L_33:
        /*0078*/ 	.byte	0x04, 0x17
        /*007a*/ 	.short	(.L_35 - .L_34)
.L_34:
        /*007c*/ 	.word	0x00000000
        /*0080*/ 	.short	0x0003
        /*0082*/ 	.short	0x0018
        /*0084*/ 	.byte	0x00, 0xf5, 0x21, 0x00


	//----- nvinfo : EIATTR_KPARAM_INFO
	.align		4
.L_35:
        /*0088*/ 	.byte	0x04, 0x17
        /*008a*/ 	.short	(.L_37 - .L_36)
.L_36:
        /*008c*/ 	.word	0x00000000
        /*0090*/ 	.short	0x0002
        /*0092*/ 	.short	0x0010
        /*0094*/ 	.byte	0x00, 0xf5, 0x21, 0x00


	//----- nvinfo : EIATTR_KPARAM_INFO
	.align		4
.L_37:
        /*0098*/ 	.byte	0x04, 0x17
        /*009a*/ 	.short	(.L_39 - .L_38)
.L_38:
        /*009c*/ 	.word	0x00000000
        /*00a0*/ 	.short	0x0001
        /*00a2*/ 	.short	0x0008
        /*00a4*/ 	.byte	0x00, 0xf5, 0x21, 0x00


	//----- nvinfo : EIATTR_KPARAM_INFO
	.align		4
.L_39:
        /*00a8*/ 	.byte	0x04, 0x17
        /*00aa*/ 	.short	(.L_41 - .L_40)
.L_40:
        /*00ac*/ 	.word	0x00000000
        /*00b0*/ 	.short	0x0000
        /*00b2*/ 	.short	0x0000
        /*00b4*/ 	.byte	0x00, 0xf5, 0x21, 0x00


	//----- nvinfo : EIATTR_SPARSE_MMA_MASK
	.align		4
.L_41:
        /*00b8*/ 	.byte	0x03, 0x50
        /*00ba*/ 	.short	0x0000


	//----- nvinfo : EIATTR_MAXREG_COUNT
	.align		4
        /*00bc*/ 	.byte	0x03, 0x1b
        /*00be*/ 	.short	0x00ff


	//----- nvinfo : EIATTR_MERCURY_ISA_VERSION
	.align		4
        /*00c0*/ 	.byte	0x03, 0x5f
        /*00c2*/ 	.short	0x0101


	//----- nvinfo : EIATTR_VRC_CTA_INIT_COUNT
	.align		4
        /*00c4*/ 	.byte	0x02, 0x4a
	.zero		1
	.zero		1


	//----- nvinfo : EIATTR_EXIT_INSTR_OFFSETS
	.align		4
        /*00c8*/ 	.byte	0x04, 0x1c
        /*00ca*/ 	.short	(.L_43 - .L_42)


	//   ....[0]....
.L_42:
        /*00cc*/ 	.word	0x00000010


	//----- nvinfo : EIATTR_CBANK_PARAM_SIZE
	.align		4
.L_43:
        /*00d0*/ 	.byte	0x03, 0x19
        /*00d2*/ 	.short	0x0048


	//----- nvinfo : EIATTR_PARAM_CBANK
	.align		4
        /*00d4*/ 	.byte	0x04, 0x0a
        /*00d6*/ 	.short	(.L_45 - .L_44)
	.align		4
.L_44:
        /*00d8*/ 	.word	index@(.nv.constant0._Z19cudaBackPropagationPdS_S_S_S_S_S_iiii)
        /*00dc*/ 	.short	0x0380
        /*00de*/ 	.short	0x0048


	//----- nvinfo : EIATTR_SW_WAR
	.align		4
.L_45:
        /*00e0*/ 	.byte	0x04, 0x36
        /*00e2*/ 	.short	(.L_47 - .L_46)
.L_46:
        /*00e4*/ 	.word	0x00000008
.L_47:


//--------------------- .nv.info._Z23cudaBackPropagateOutputPdS_S_S_S_S_ii --------------------------
	.section	.nv.info._Z23cudaBackPropagateOutputPdS_S_S_S_S_ii,"",@"SHT_CUDA_INFO"
	.sectionflags	@""
	.align	4


	//----- nvinfo : EIATTR_CUDA_API_VERSION
	.align		4
        /*0000*/ 	.byte	0x04, 0x37
        /*0002*/ 	.short	(.L_49 - .L_48)
.L_48:
        /*0004*/ 	.word	0x00000082


	//----- nvinfo : EIATTR_KPARAM_INFO
	.align		4
.L_49:
        /*0008*/ 	.byte	0x04, 0x17
        /*000a*/ 	.short	(.L_51 - .L_50)
.L_50:
        /*000c*/ 	.word	0x00000000
        /*0010*/ 	.short	0x0007
        /*0012*/ 	.short	0x0034
        /*0014*/ 	.byte	0x00, 0xf0, 0x11, 0x00


	//----- nvinfo : EIATTR_KPARAM_INFO
	.align		4
.L_51:
        /*0018*/ 	.byte	0x04, 0x17
        /*001a*/ 	.short	(.L_53 - .L_52)
.L_52:
        /*001c*/ 	.word	0x00000000
        /*0020*/ 	.short	0x0006
        /*0022*/ 	.short	0x0030
        /*0024*/ 	.byte	0x00, 0xf0, 0x11, 0x00


	//----- nvinfo : EIATTR_KPARAM_INFO
	.align		4
.L_53:
        /*0028*/ 	.byte	0x04, 0x17
        /*002a*/ 	.short	(.L_55 - .L_54)
.L_54:
        /*002c*/ 	.word	0x00000000
        /*0030*/ 	.short	0x0005
        /*0032*/ 	.short	0x0028
        /*0034*/ 	.byte	0x00, 0xf5, 0x21, 0x00


	//----- nvinfo : EIATTR_KPARAM_INFO
	.align		4
.L_55:
        /*0038*/ 	.byte	0x04, 0x17
        /*003a*/ 	.short	(.L_57 - .L_56)
.L_56:
        /*003c*/ 	.word	0x00000000
        /*0040*/ 	.short	0x0004
        /*0042*/ 	.short	0x0020
        /*0044*/ 	.byte	0x00, 0xf5, 0x21, 0x00


	//----- nvinfo : EIATTR_KPARAM_INFO
	.align		4
.L_57:
        /*0048*/ 	.byte	0x04, 0x17
        /*004a*/ 	.short	(.L_59 - .L_58)
.L_58:
        /*004c*/ 	.word	0x00000000
        /*0050*/ 	.short	0x0003
        /*0052*/ 	.short	0x0018
        /*0054*/ 	.byte	0x00, 0xf5, 0x21, 0x00


	//----- nvinfo : EIATTR_KPARAM_INFO
	.align		4
.L_59:
        /*0058*/ 	.byte	0x04, 0x17
        /*005a*/ 	.short	(.L_61 - .L_60)
.L_60:
        /*005c*/ 	.word	0x00000000
        /*0060*/ 	.short	0x0002
        /*0062*/ 	.short	0x0010
        /*0064*/ 	.byte	0x00, 0xf5, 0x21, 0x00


	//----- nvinfo : EIATTR_KPARAM_INFO
	.align		4
.L_61:
        /*0068*/ 	.byte	0x04, 0x17
        /*006a*/ 	.short	(.L_63 - .L_62)
.L_62:
        /*006c*/ 	.word	0x00000000
        /*0070*/ 	.short	0x0001
        /*0072*/ 	.short	0x0008
        /*0074*/ 	.byte	0x00, 0xf5, 0x21, 0x00


	//----- nvinfo : EIATTR_KPARAM_INFO
	.align		4
.L_63:
        /*0078*/ 	.byte	0x04, 0x17
        /*007a*/ 	.short	(.L_65 - .L_64)
.L_64:
        /*007c*/ 	.word	0x00000000
        /*0080*/ 	.short	0x0000
        /*0082*/ 	.short	0x0000
        /*0084*/ 	.byte	0x00, 0xf5, 0x21, 0x00


	//----- nvinfo : EIATTR_SPARSE_MMA_MASK
	.align		4
.L_65:
        /*0088*/ 	.byte	0x03, 0x50
        /*008a*/ 	.short	0x0000


	//----- nvinfo : EIATTR_MAXREG_COUNT
	.align		4
        /*008c*/ 	.byte	0x03, 0x1b
        /*008e*/ 	.short	0x00ff


	//----- nvinfo : EIATTR_MERCURY_ISA_VERSION
	.align		4
        /*0090*/ 	.byte	0x03, 0x5f
        /*0092*/ 	.short	0x0101


	//----- nvinfo : EIATTR_VRC_CTA_INIT_COUNT
	.align		4
        /*0094*/ 	.byte	0x02, 0x4a
	.zero		1
	.zero		1


	//----- nvinfo : EIATTR_EXIT_INSTR_OFFSETS
	.align		4
        /*0098*/ 	.byte	0x04, 0x1c
        /*009a*/ 	.short	(.L_67 - .L_66)


	//   ....[0]....
.L_66:
        /*009c*/ 	.word	0x000000c0


	//   ....[1]....
        /*00a0*/ 	.word	0x00000200


	//   ....[2]....
        /*00a4*/ 	.word	0x000002a0


	//----- nvinfo : EIATTR_CBANK_PARAM_SIZE
	.align		4
.L_67:
        /*00a8*/ 	.byte	0x03, 0x19
        /*00aa*/ 	.short	0x0038


	//----- nvinfo : EIATTR_PARAM_CBANK
	.align		4
        /*00ac*/ 	.byte	0x04, 0x0a
        /*00ae*/ 	.short	(.L_69 - .L_68)
	.align		4
.L_68:
        /*00b0*/ 	.word	index@(.nv.constant0._Z23cudaBackPropagateOutputPdS_S_S_S_S_ii)
        /*00b4*/ 	.short	0x0380
        /*00b6*/ 	.short	0x0038


	//----- nvinfo : EIATTR_SW_WAR
	.align		4
.L_69:
        /*00b8*/ 	.byte	0x04, 0x36
        /*00ba*/ 	.short	(.L_71 - .L_70)
.L_70:
        /*00bc*/ 	.word	0x00000008
.L_71:


//--------------------- .nv.info._Z15cudaFeedForwardPdS_S_S_iii --------------------------
	.section	.nv.info._Z15cudaFeedForwardPdS_S_S_iii,"",@"SHT_CUDA_INFO"
	.sectionflags	@""
	.align	4


	//----- nvinfo : EIATTR_CUDA_API_VERSION
	.align		4
        /*0000*/ 	.byte	0x04, 0x37
        /*0002*/ 	.short	(.L_73 - .L_72)
.L_72:
        /*0004*/ 	.word	0x00000082


	//----- nvinfo : EIATTR_KPARAM_INFO
	.align		4
.L_73:
        /*0008*/ 	.byte	0x04, 0x17
        /*000a*/ 	.short	(.L_75 - .L_74)
.L_74:
        /*000c*/ 	.word	0x00000000
        /*0010*/ 	.short	0x0006
        /*0012*/ 	.short	0x0028
        /*0014*/ 	.byte	0x00, 0xf0, 0x11, 0x00


	//----- nvinfo : EIATTR_KPARAM_INFO
	.align		4
.L_75:
        /*0018*/ 	.byte	0x04, 0x17
        /*001a*/ 	.short	(.L_77 - .L_76)
.L_76:
        /*001c*/ 	.word	0x00000000
        /*0020*/ 	.short	0x0005
        /*0022*/ 	.short	0x0024
        /*0024*/ 	.byte	0x00, 0xf0, 0x11, 0x00


	//----- nvinfo : EIATTR_KPARAM_INFO
	.align		4
.L_77:
        /*0028*/ 	.byte	0x04, 0x17
        /*002a*/ 	.short	(.L_79 - .L_78)
.L_78:
        /*002c*/ 	.word	0x00000000
        /*0030*/ 	.short	0x0004
        /*0032*/ 	.short	0x0020
        /*0034*/ 	.byte	0x00, 0xf0, 0x11, 0x00


	//----- nvinfo : EIATTR_KPARAM_INFO
	.align		4
.L_79:
        /*0038*/ 	.byte	0x04, 0x17
        /*003a*/ 	.short	(.L_81 - .L_80)
.L_80:
        /*003c*/ 	.word	0x00000000
        /*0040*/ 	.short	0x0003
        /*0042*/ 	.short	0x0018
        /*0044*/ 	.byte	0x00, 0xf5, 0x21, 0x00


	//----- nvinfo : EIATTR_KPARAM_INFO
	.align		4
.L_81:
        /*0048*/ 	.byte	0x04, 0x17
        /*004a*/ 	.short	(.L_83 - .L_82)
.L_82:
        /*004c*/ 	.word	0x00000000
        /*0050*/ 	.short	0x0002
        /*0052*/ 	.short	0x0010
        /*0054*/ 	.byte	0x00, 0xf5, 0x21, 0x00


	//----- nvinfo : EIATTR_KPARAM_INFO
	.align		4
.L_83:
        /*0058*/ 	.byte	0x04, 0x17
        /*005a*/ 	.short	(.L_85 - .L_84)
.L_84:
        /*005c*/ 	.word	0x00000000
        /*0060*/ 	.short	0x0001
        /*0062*/ 	.short	0x0008
        /*0064*/ 	.byte	0x00, 0xf5, 0x21, 0x00


	//----- nvinfo : EIATTR_KPARAM_INFO
	.align		4
.L_85:
        /*0068*/ 	.byte	0x04, 0x17
        /*006a*/ 	.short	(.L_87 - .L_86)
.L_86:
        /*006c*/ 	.word	0x00000000
        /*0070*/ 	.short	0x0000
        /*0072*/ 	.short	0x0000
        /*0074*/ 	.byte	0x00, 0xf5, 0x21, 0x00


	//----- nvinfo : EIATTR_SPARSE_MMA_MASK
	.align		4
.L_87:
        /*0078*/ 	.byte	0x03, 0x50
        /*007a*/ 	.short	0x0000


	//----- nvinfo : EIATTR_MAXREG_COUNT
	.align		4
        /*007c*/ 	.byte	0x03, 0x1b
        /*007e*/ 	.short	0x00ff


	//----- nvinfo : EIATTR_MERCURY_ISA_VERSION
	.align		4
        /*0080*/ 	.byte	0x03, 0x5f
        /*0082*/ 	.short	0x0101


	//----- nvinfo : EIATTR_VRC_CTA_INIT_COUNT
	.align		4
        /*0084*/ 	.byte	0x02, 0x4a
	.zero		1
	.zero		1


	//----- nvinfo : EIATTR_EXIT_INSTR_OFFSETS
	.align		4
        /*0088*/ 	.byte	0x04, 0x1c
        /*008a*/ 	.short	(.L_89 - .L_88)


	//   ....[0]....
.L_88:
        /*008c*/ 	.word	0x000000d0


	//   ....[1]....
        /*0090*/ 	.word	0x00000850


	//----- nvinfo : EIATTR_CBANK_PARAM_SIZE
	.align		4
.L_89:
        /*0094*/ 	.byte	0x03, 0x19
        /*0096*/ 	.short	0x002c


	//----- nvinfo : EIATTR_PARAM_CBANK
	.align		4
        /*0098*/ 	.byte	0x04, 0x0a
        /*009a*/ 	.short	(.L_91 - .L_90)
	.align		4
.L_90:
        /*009c*/ 	.word	index@(.nv.constant0._Z15cudaFeedForwardPdS_S_S_iii)
        /*00a0*/ 	.short	0x0380
        /*00a2*/ 	.short	0x002c


	//----- nvinfo : EIATTR_SW_WAR
	.align		4
.L_91:
        /*00a4*/ 	.byte	0x04, 0x36
        /*00a6*/ 	.short	(.L_93 - .L_92)
.L_92:
        /*00a8*/ 	.word	0x00000008
.L_93:


//--------------------- .nv.callgraph             --------------------------
	.section	.nv.callgraph,"",@"SHT_CUDA_CALLGRAPH"
	.align	4
	.sectionentsize	8
	.align		4
        /*0000*/ 	.word	0x00000000
	.align		4
        /*0004*/ 	.word	0xffffffff
	.align		4
        /*0008*/ 	.word	0x00000000
	.align		4
        /*000c*/ 	.word	0xfffffffe
	.align		4
        /*0010*/ 	.word	0x00000000
	.align		4
        /*0014*/ 	.word	0xfffffffd
	.align		4
        /*0018*/ 	.word	0x00000000
	.align		4
        /*001c*/ 	.word	0xfffffffc


//--------------------- .text._Z19cudaBackPropagationPdS_S_S_S_S_S_iiii --------------------------
	.section	.text._Z19cudaBackPropagationPdS_S_S_S_S_S_iiii,"ax",@progbits
	.align	128
        .global         _Z19cudaBackPropagationPdS_S_S_S_S_S_iiii
        .type           _Z19cudaBackPropagationPdS_S_S_S_S_S_iiii,@function
        .size           _Z19cudaBackPropagationPdS_S_S_S_S_S_iiii,(.L_x_7 - _Z19cudaBackPropagationPdS_S_S_S_S_S_iiii)
        .other          _Z19cudaBackPropagationPdS_S_S_S_S_S_iiii,@"STO_CUDA_ENTRY STV_DEFAULT"
_Z19cudaBackPropagationPdS_S_S_S_S_S_iiii:
.text._Z19cudaBackPropagationPdS_S_S_S_S_S_iiii:
[----:B------:R-:W-:Y:S01]  /*0000*/  LDC R1, c[0x0][0x37c] ;  /* 0x0000df00ff017b82 */ /* 0x000fe20000000800 */
[----:B------:R-:W-:Y:S05]  /*0010*/  EXIT ;  /* 0x000000000000794d */ /* 0x000fea0003800000 */
.L_x_0:
[----:B------:R-:W-:-:S00]  /*0020*/  BRA `(.L_x_0) ;  /* 0xfffffffc00fc7947 */ /* 0x000fc0000383ffff */
[----:B------:R-:W-:-:S00]  /*0030*/  NOP ;  /* 0x0000000000007918 */ /* 0x000fc00000000000 */
        /* <DEDUP_REMOVED lines=12> */
.L_x_7:


//--------------------- .text._Z23cudaBackPropagateOutputPdS_S_S_S_S_ii --------------------------
	.section	.text._Z23cudaBackPropagateOutputPdS_S_S_S_S_ii,"ax",@progbits
	.align	128
        .global         _Z23cudaBackPropagateOutputPdS_S_S_S_S_ii
        .type           _Z23cudaBackPropagateOutputPdS_S_S_S_S_ii,@function
        .size           _Z23cudaBackPropagateOutputPdS_S_S_S_S_ii,(.L_x_8 - _Z23cudaBackPropagateOutputPdS_S_S_S_S_ii)
        .other          _Z23cudaBackPropagateOutputPdS_S_S_S_S_ii,@"STO_CUDA_ENTRY STV_DEFAULT"
_Z23cudaBackPropagateOutputPdS_S_S_S_S_ii:
.text._Z23cudaBackPropagateOutputPdS_S_S_S_S_ii:
[----:B------:R-:W-:Y:S01]  /*0000*/  LDC R1, c[0x0][0x37c] ;  /* 0x0000df00ff017b82 */ /* 0x000fe20000000800 */
[----:B------:R-:W0:Y:S07]  /*0010*/  S2R R2, SR_TID.Y ;  /* 0x0000000000027919 */ /* 0x000e2e0000002200 */
[----:B------:R-:W1:Y:S01]  /*0020*/  LDC R0, c[0x0][0x360] ;  /* 0x0000d800ff007b82 */ /* 0x000e620000000800 */
[----:B------:R-:W2:Y:S01]  /*0030*/  LDCU.64 UR6, c[0x0][0x3b0] ;  /* 0x00007600ff0677ac */ /* 0x000ea20008000a00 */
[----:B------:R-:W1:Y:S06]  /*0040*/  S2R R3, SR_TID.X ;  /* 0x0000000000037919 */ /* 0x000e6c0000002100 */
[----:B------:R-:W0:Y:S08]  /*0050*/  S2UR UR5, SR_CTAID.Y ;  /* 0x00000000000579c3 */ /* 0x000e300000002600 */
[----:B------:R-:W0:Y:S08]  /*0060*/  LDC R5, c[0x0][0x364] ;  /* 0x0000d900ff057b82 */ /* 0x000e300000000800 */
[----:B------:R-:W1:Y:S01]  /*0070*/  S2UR UR4, SR_CTAID.X ;  /* 0x00000000000479c3 */ /* 0x000e620000002500 */
[----:B0-----:R-:W-:-:S05]  /*0080*/  IMAD R5, R5, UR5, R2 ;  /* 0x0000000505057c24 */ /* 0x001fca000f8e0202 */
[----:B--2---:R-:W-:Y:S01]  /*0090*/  ISETP.GT.AND P0, PT, R5, UR7, PT ;  /* 0x0000000705007c0c */ /* 0x004fe2000bf04270 */
[----:B-1----:R-:W-:-:S05]  /*00a0*/  IMAD R0, R0, UR4, R3 ;  /* 0x0000000400007c24 */ /* 0x002fca000f8e0203 */
[----:B------:R-:W-:-:S13]  /*00b0*/  ISETP.GE.OR P0, PT, R0, UR6, P0 ;  /* 0x0000000600007c0c */ /* 0x000fda0008706670 */
[----:B------:R-:W-:Y:S05]  /*00c0*/  @P0 EXIT ;  /* 0x000000000000094d */ /* 0x000fea0003800000 */
[----:B------:R-:W0:Y:S01]  /*00d0*/  LDC.64 R6, c[0x0][0x390] ;  /* 0x0000e400ff067b82 */ /* 0x000e220000000a00 */
[----:B------:R-:W1:Y:S07]  /*00e0*/  LDCU.64 UR4, c[0x0][0x358] ;  /* 0x00006b00ff0477ac */ /* 0x000e6e0008000a00 */
[----:B------:R-:W2:Y:S08]  /*00f0*/  LDC.64 R10, c[0x0][0x3a0] ;  /* 0x0000e800ff0a7b82 */ /* 0x000eb00000000a00 */
[----:B------:R-:W3:Y:S01]  /*0100*/  LDC.64 R12, c[0x0][0x3a8] ;  /* 0x0000ea00ff0c7b82 */ /* 0x000ee20000000a00 */
[----:B0-----:R-:W-:-:S06]  /*0110*/  IMAD.WIDE R6, R0, 0x8, R6 ;  /* 0x0000000800067825 */ /* 0x001fcc00078e0206 */
[----:B-1----:R-:W4:Y:S02]  /*0120*/  LDG.E.64 R6, desc[UR4][R6.64] ;  /* 0x0000000406067981 */ /* 0x002f24000c1e1b00 */
[----:B----4-:R-:W-:-:S14]  /*0130*/  DSETP.GT.AND P0, PT, R6, RZ, PT ;  /* 0x000000ff0600722a */ /* 0x010fdc0003f04000 */
[----:B------:R-:W0:Y:S02]  /*0140*/  @P0 LDC.64 R8, c[0x0][0x398] ;  /* 0x0000e600ff080b82 */ /* 0x000e240000000a00 */
[----:B0-----:R-:W-:-:S06]  /*0150*/  @P0 IMAD.WIDE R8, R0, 0x8, R8 ;  /* 0x0000000800080825 */ /* 0x001fcc00078e0208 */
[----:B------:R-:W4:Y:S01]  /*0160*/  @P0 LDG.E.64 R8, desc[UR4][R8.64] ;  /* 0x0000000408080981 */ /* 0x000f22000c1e1b00 */
[----:B------:R-:W-:Y:S02]  /*0170*/  ISETP.NE.AND P1, PT, R5, UR7, PT ;  /* 0x0000000705007c0c */ /* 0x000fe4000bf25270 */
[----:B------:R-:W-:-:S11]  /*0180*/  CS2R R2, SRZ ;  /* 0x0000000000027805 */ /* 0x000fd6000001ff00 */
[----:B------:R-:W-:-:S05]  /*0190*/  @!P1 IMAD R4, R0, UR7, R0 ;  /* 0x0000000700049c24 */ /* 0x000fca000f8e0200 */
[----:B------:R-:W-:Y:S01]  /*01a0*/  @!P1 IADD3.X R15, PT, PT, R4, UR7, RZ, PT, !PT ;  /* 0x00000007040f9c10 */ /* 0x000fe2000bffe4ff */
[----:B----4-:R-:W-:Y:S01]  /*01b0*/  @P0 DADD R2, -R6, R8 ;  /* 0x0000000006020229 */ /* 0x010fe20000000108 */
[----:B--2---:R-:W-:-:S04]  /*01c0*/  @!P1 IMAD.WIDE R6, R0, 0x8, R10 ;  /* 0x0000000800069825 */ /* 0x004fc800078e020a */
[----:B---3--:R-:W-:Y:S02]  /*01d0*/  @!P1 IMAD.WIDE R10, R15, 0x8, R12 ;  /* 0x000000080f0a9825 */ /* 0x008fe400078e020c */
[----:B------:R0:W-:Y:S04]  /*01e0*/  @!P1 STG.E.64 desc[UR4][R6.64], R2 ;  /* 0x0000000206009986 */ /* 0x0001e8000c101b04 */
[----:B------:R0:W-:Y:S01]  /*01f0*/  @!P1 STG.E.64 desc[UR4][R10.64+-0x8], R2 ;  /* 0xfffff8020a009986 */ /* 0x0001e2000c101b04 */
[----:B------:R-:W-:Y:S05]  /*0200*/  @!P1 EXIT ;  /* 0x000000000000994d */ /* 0x000fea0003800000 */
[----:B0-----:R-:W0:Y:S01]  /*0210*/  LDC.64 R6, c[0x0][0x380] ;  /* 0x0000e000ff067b82 */ /* 0x001e220000000a00 */
[----:B------:R-:W-:-:S04]  /*0220*/  IMAD R9, R0, UR7, R5 ;  /* 0x0000000700097c24 */ /* 0x000fc8000f8e0205 */
[----:B0-----:R-:W-:-:S03]  /*0230*/  IMAD.WIDE R4, R9, 0x8, R6 ;  /* 0x0000000809047825 */ /* 0x001fc600078e0206 */
[----:B------:R-:W0:Y:S03]  /*0240*/  LDC.64 R6, c[0x0][0x3a8] ;  /* 0x0000ea00ff067b82 */ /* 0x000e260000000a00 */
[----:B------:R-:W2:Y:S01]  /*0250*/  LDG.E.64 R4, desc[UR4][R4.64] ;  /* 0x0000000404047981 */ /* 0x000ea2000c1e1b00 */
[----:B------:R-:W-:-:S05]  /*0260*/  IADD3 R9, PT, PT, R0, R9, RZ ;  /* 0x0000000900097210 */ /* 0x000fca0007ffe0ff */
[----:B0-----:R-:W-:Y:S01]  /*0270*/  IMAD.WIDE R6, R9, 0x8, R6 ;  /* 0x0000000809067825 */ /* 0x001fe200078e0206 */
[----:B--2---:R-:W-:-:S07]  /*0280*/  DMUL R2, R4, R2 ;  /* 0x0000000204027228 */ /* 0x004fce0000000000 */
[----:B------:R-:W-:Y:S01]  /*0290*/  STG.E.64 desc[UR4][R6.64], R2 ;  /* 0x0000000206007986 */ /* 0x000fe2000c101b04 */
[----:B------:R-:W-:Y:S05]  /*02a0*/  EXIT ;  /* 0x000000000000794d */ /* 0x000fea0003800000 */
.L_x_1:
        /* <DEDUP_REMOVED lines=13> */
.L_x_8:


//--------------------- .text._Z15cudaFeedForwardPdS_S_S_iii --------------------------
	.section	.text._Z15cudaFeedForwardPdS_S_S_iii,"ax",@progbits
	.align	128
        .global         _Z15cudaFeedForwardPdS_S_S_iii
        .type           _Z15cudaFeedForwardPdS_S_S_iii,@function
        .size           _Z15cudaFeedForwardPdS_S_S_iii,(.L_x_9 - _Z15cudaFeedForwardPdS_S_S_iii)
        .other          _Z15cudaFeedForwardPdS_S_S_iii,@"STO_CUDA_ENTRY STV_DEFAULT"
_Z15cudaFeedForwardPdS_S_S_iii:
.text._Z15cudaFeedForwardPdS_S_S_iii:
[----:B------:R-:W-:Y:S01]  /*0000*/  LDC R1, c[0x0][0x37c] ;  /* 0x0000df00ff017b82 */ /* 0x000fe20000000800 */
[----:B------:R-:W0:Y:S07]  /*0010*/  S2R R2, SR_TID.Y ;  /* 0x0000000000027919 */ /* 0x000e2e0000002200 */
[----:B------:R-:W1:Y:S01]  /*0020*/  LDC R6, c[0x0][0x360] ;  /* 0x0000d800ff067b82 */ /* 0x000e620000000800 */
[----:B------:R-:W2:Y:S01]  /*0030*/  LDCU UR6, c[0x0][0x3a0] ;  /* 0x00007400ff0677ac */ /* 0x000ea20008000800 */
[----:B------:R-:W1:Y:S06]  /*0040*/  S2R R5, SR_TID.X ;  /* 0x0000000000057919 */ /* 0x000e6c0000002100 */
[----:B------:R-:W0:Y:S08]  /*0050*/  S2UR UR5, SR_CTAID.Y ;  /* 0x00000000000579c3 */ /* 0x000e300000002600 */
[----:B------:R-:W0:Y:S08]  /*0060*/  LDC R3, c[0x0][0x364] ;  /* 0x0000d900ff037b82 */ /* 0x000e300000000800 */
[----:B------:R-:W1:Y:S08]  /*0070*/  S2UR UR4, SR_CTAID.X ;  /* 0x00000000000479c3 */ /* 0x000e700000002500 */
[----:B------:R-:W3:Y:S01]  /*0080*/  LDC R0, c[0x0][0x3a8] ;  /* 0x0000ea00ff007b82 */ /* 0x000ee20000000800 */
[----:B0-----:R-:W-:-:S02]  /*0090*/  IMAD R3, R3, UR5, R2 ;  /* 0x0000000503037c24 */ /* 0x001fc4000f8e0202 */
[----:B-1----:R-:W-:-:S03]  /*00a0*/  IMAD R6, R6, UR4, R5 ;  /* 0x0000000406067c24 */ /* 0x002fc6000f8e0205 */
[----:B---3--:R-:W-:-:S04]  /*00b0*/  ISETP.GE.AND P0, PT, R3, R0, PT ;  /* 0x000000000300720c */ /* 0x008fc80003f06270 */
[----:B--2---:R-:W-:-:S13]  /*00c0*/  ISETP.GE.OR P0, PT, R6, UR6, P0 ;  /* 0x0000000606007c0c */ /* 0x004fda0008706670 */
[----:B------:R-:W-:Y:S05]  /*00d0*/  @P0 EXIT ;  /* 0x000000000000094d */ /* 0x000fea0003800000 */
[----:B------:R-:W0:Y:S01]  /*00e0*/  LDC R5, c[0x0][0x3a4] ;  /* 0x0000e900ff057b82 */ /* 0x000e220000000800 */
[----:B------:R-:W1:Y:S07]  /*00f0*/  LDCU.64 UR4, c[0x0][0x358] ;  /* 0x00006b00ff0477ac */ /* 0x000e6e0008000a00 */
[----:B------:R-:W2:Y:S01]  /*0100*/  LDC.64 R8, c[0x0][0x388] ;  /* 0x0000e200ff087b82 */ /* 0x000ea20000000a00 */
[----:B0-----:R-:W-:Y:S01]  /*0110*/  IMAD R2, R0, R5, RZ ;  /* 0x0000000500027224 */ /* 0x001fe200078e02ff */
[----:B------:R-:W-:-:S04]  /*0120*/  ISETP.GE.AND P0, PT, R5, 0x1, PT ;  /* 0x000000010500780c */ /* 0x000fc80003f06270 */
[----:B------:R-:W-:-:S05]  /*0130*/  IADD3 R13, PT, PT, R3, R2, RZ ;  /* 0x00000002030d7210 */ /* 0x000fca0007ffe0ff */
[----:B--2---:R-:W-:-:S06]  /*0140*/  IMAD.WIDE R12, R13, 0x8, R8 ;  /* 0x000000080d0c7825 */ /* 0x004fcc00078e0208 */
[----:B-1----:R-:W5:Y:S01]  /*0150*/  LDG.E.64 R12, desc[UR4][R12.64] ;  /* 0x000000040c0c7981 */ /* 0x002f62000c1e1b00 */
[----:B------:R-:W-:Y:S05]  /*0160*/  @!P0 BRA `(.L_x_2) ;  /* 0x0000000400908947 */ /* 0x000fea0003800000 */
[C---:B------:R-:W-:Y:S01]  /*0170*/  ISETP.GE.U32.AND P1, PT, R5.reuse, 0x8, PT ;  /* 0x000000080500780c */ /* 0x040fe20003f26070 */
[----:B------:R-:W-:Y:S01]  /*0180*/  HFMA2 R25, -RZ, RZ, 0, 0 ;  /* 0x00000000ff197431 */ /* 0x000fe200000001ff */
[----:B------:R-:W-:Y:S01]  /*0190*/  LOP3.LUT R4, R5, 0x7, RZ, 0xc0, !PT ;  /* 0x0000000705047812 */ /* 0x000fe200078ec0ff */
[----:B------:R-:W-:-:S03]  /*01a0*/  IMAD R6, R6, UR6, RZ ;  /* 0x0000000606067c24 */ /* 0x000fc6000f8e02ff */
[----:B------:R-:W-:-:S07]  /*01b0*/  ISETP.NE.AND P0, PT, R4, RZ, PT ;  /* 0x000000ff0400720c */ /* 0x000fce0003f05270 */
[----:B------:R-:W-:Y:S06]  /*01c0*/  @!P1 BRA `(.L_x_3) ;  /* 0x0000000000ac9947 */ /* 0x000fec0003800000 */
[----:B------:R-:W-:Y:S02]  /*01d0*/  LOP3.LUT R25, R5, 0x7ffffff8, RZ, 0xc0, !PT ;  /* 0x7ffffff805197812 */ /* 0x000fe400078ec0ff */
[----:B------:R-:W-:Y:S02]  /*01e0*/  MOV R26, R6 ;  /* 0x00000006001a7202 */ /* 0x000fe40000000f00 */
[----:B------:R-:W-:Y:S02]  /*01f0*/  MOV R7, R3 ;  /* 0x0000000300077202 */ /* 0x000fe40000000f00 */
[----:B------:R-:W-:-:S07]  /*0200*/  IADD3 R24, PT, PT, -R25, RZ, RZ ;  /* 0x000000ff19187210 */ /* 0x000fce0007ffe1ff */
.L_x_4:
[----:B------:R-:W0:Y:S01]  /*0210*/  LDC.64 R28, c[0x0][0x380] ;  /* 0x0000e000ff1c7b82 */ /* 0x000e220000000a00 */
[----:B------:R-:W-:-:S05]  /*0220*/  IMAD.WIDE R20, R7, 0x8, R8 ;  /* 0x0000000807147825 */ /* 0x000fca00078e0208 */
[----:B------:R1:W2:Y:S01]  /*0230*/  LDG.E.64 R16, desc[UR4][R20.64] ;  /* 0x0000000414107981 */ /* 0x0002a2000c1e1b00 */
[----:B0-----:R-:W-:-:S05]  /*0240*/  IMAD.WIDE R28, R26, 0x8, R28 ;  /* 0x000000081a1c7825 */ /* 0x001fca00078e021c */
[----:B------:R-:W2:Y:S01]  /*0250*/  LDG.E.64 R10, desc[UR4][R28.64] ;  /* 0x000000041c0a7981 */ /* 0x000ea2000c1e1b00 */
[----:B-1----:R-:W-:-:S05]  /*0260*/  IMAD.WIDE R20, R0, 0x8, R20 ;  /* 0x0000000800147825 */ /* 0x002fca00078e0214 */
[----:B------:R-:W3:Y:S01]  /*0270*/  LDG.E.64 R14, desc[UR4][R20.64] ;  /* 0x00000004140e7981 */ /* 0x000ee2000c1e1b00 */
[----:B------:R-:W-:-:S05]  /*0280*/  IMAD.WIDE R22, R0, 0x8, R20 ;  /* 0x0000000800167825 */ /* 0x000fca00078e0214 */
[----:B------:R0:W4:Y:S01]  /*0290*/  LDG.E.64 R18, desc[UR4][R22.64] ;  /* 0x0000000416127981 */ /* 0x000122000c1e1b00 */
[----:B--2--5:R-:W-:-:S03]  /*02a0*/  DFMA R16, R10, R16, R12 ;  /* 0x000000100a10722b */ /* 0x024fc6000000000c */
[----:B------:R-:W3:Y:S04]  /*02b0*/  LDG.E.64 R12, desc[UR4][R28.64+0x8] ;  /* 0x000008041c0c7981 */ /* 0x000ee8000c1e1b00 */
[----:B------:R-:W4:Y:S01]  /*02c0*/  LDG.E.64 R10, desc[UR4][R28.64+0x10] ;  /* 0x000010041c0a7981 */ /* 0x000f22000c1e1b00 */
[C---:B0-----:R-:W-:Y:S01]  /*02d0*/  IMAD.WIDE R22, R0.reuse, 0x8, R22 ;  /* 0x0000000800167825 */ /* 0x041fe200078e0216 */
[----:B---3--:R-:W-:Y:S02]  /*02e0*/  DFMA R14, R12, R14, R16 ;  /* 0x0000000e0c0e722b */ /* 0x008fe40000000010 */
[----:B------:R-:W2:Y:S01]  /*02f0*/  LDG.E.64 R12, desc[UR4][R28.64+0x18] ;  /* 0x000018041c0c7981 */ /* 0x000ea2000c1e1b00 */
[----:B------:R-:W-:-:S05]  /*0300*/  IMAD.WIDE R16, R0, 0x8, R22 ;  /* 0x0000000800107825 */ /* 0x000fca00078e0216 */
[----:B----4-:R-:W-:Y:S01]  /*0310*/  DFMA R18, R10, R18, R14 ;  /* 0x000000120a12722b */ /* 0x010fe2000000000e */
[----:B------:R-:W3:Y:S04]  /*0320*/  LDG.E.64 R20, desc[UR4][R16.64] ;  /* 0x0000000410147981 */ /* 0x000ee8000c1e1b00 */
[----:B------:R-:W2:Y:S04]  /*0330*/  LDG.E.64 R14, desc[UR4][R22.64] ;  /* 0x00000004160e7981 */ /* 0x000ea8000c1e1b00 */
[----:B------:R-:W3:Y:S01]  /*0340*/  LDG.E.64 R10, desc[UR4][R28.64+0x20] ;  /* 0x000020041c0a7981 */ /* 0x000ee2000c1e1b00 */
[----:B--2---:R-:W-:Y:S01]  /*0350*/  DFMA R14, R12, R14, R18 ;  /* 0x0000000e0c0e722b */ /* 0x004fe20000000012 */
[----:B------:R-:W-:-:S02]  /*0360*/  IMAD.WIDE R12, R0, 0x8, R16 ;  /* 0x00000008000c7825 */ /* 0x000fc400078e0210 */
[----:B------:R-:W2:Y:S04]  /*0370*/  LDG.E.64 R16, desc[UR4][R28.64+0x28] ;  /* 0x000028041c107981 */ /* 0x000ea8000c1e1b00 */
[----:B------:R-:W2:Y:S01]  /*0380*/  LDG.E.64 R18, desc[UR4][R12.64] ;  /* 0x000000040c127981 */ /* 0x000ea2000c1e1b00 */
[----:B---3--:R-:W-:Y:S01]  /*0390*/  DFMA R20, R10, R20, R14 ;  /* 0x000000140a14722b */ /* 0x008fe2000000000e */
[----:B------:R-:W-:-:S05]  /*03a0*/  IMAD.WIDE R10, R0, 0x8, R12 ;  /* 0x00000008000a7825 */ /* 0x000fca00078e020c */
[----:B------:R-:W3:Y:S01]  /*03b0*/  LDG.E.64 R14, desc[UR4][R10.64] ;  /* 0x000000040a0e7981 */ /* 0x000ee2000c1e1b00 */
[----:B------:R-:W-:-:S03]  /*03c0*/  IMAD.WIDE R22, R0, 0x8, R10 ;  /* 0x0000000800167825 */ /* 0x000fc600078e020a */
[----:B------:R-:W3:Y:S04]  /*03d0*/  LDG.E.64 R12, desc[UR4][R28.64+0x30] ;  /* 0x000030041c0c7981 */ /* 0x000ee8000c1e1b00 */
[----:B------:R-:W4:Y:S04]  /*03e0*/  LDG.E.64 R22, desc[UR4][R22.64] ;  /* 0x0000000416167981 */ /* 0x000f28000c1e1b00 */
[----:B------:R-:W4:Y:S01]  /*03f0*/  LDG.E.64 R10, desc[UR4][R28.64+0x38] ;  /* 0x000038041c0a7981 */ /* 0x000f22000c1e1b00 */
[----:B------:R-:W-:-:S04]  /*0400*/  IADD3 R24, PT, PT, R24, 0x8, RZ ;  /* 0x0000000818187810 */ /* 0x000fc80007ffe0ff */
[----:B------:R-:W-:Y:S02]  /*0410*/  ISETP.NE.AND P1, PT, R24, RZ, PT ;  /* 0x000000ff1800720c */ /* 0x000fe40003f25270 */
[----:B------:R-:W-:Y:S02]  /*0420*/  LEA R7, R0, R7, 0x3 ;  /* 0x0000000700077211 */ /* 0x000fe400078e18ff */
[----:B------:R-:W-:Y:S01]  /*0430*/  IADD3 R26, PT, PT, R26, 0x8, RZ ;  /* 0x000000081a1a7810 */ /* 0x000fe20007ffe0ff */
[----:B--2---:R-:W-:-:S08]  /*0440*/  DFMA R16, R16, R18, R20 ;  /* 0x000000121010722b */ /* 0x004fd00000000014 */
[----:B---3--:R-:W-:-:S08]  /*0450*/  DFMA R14, R12, R14, R16 ;  /* 0x0000000e0c0e722b */ /* 0x008fd00000000010 */
[----:B----4-:R-:W-:Y:S01]  /*0460*/  DFMA R12, R10, R22, R14 ;  /* 0x000000160a0c722b */ /* 0x010fe2000000000e */
[----:B------:R-:W-:Y:S10]  /*0470*/  @P1 BRA `(.L_x_4) ;  /* 0xfffffffc00641947 */ /* 0x000ff4000383ffff */
.L_x_3:
[----:B------:R-:W-:Y:S05]  /*0480*/  @!P0 BRA `(.L_x_2) ;  /* 0x0000000000c88947 */ /* 0x000fea0003800000 */
[----:B------:R-:W-:Y:S02]  /*0490*/  ISETP.GE.U32.AND P0, PT, R4, 0x4, PT ;  /* 0x000000040400780c */ /* 0x000fe40003f06070 */
[----:B------:R-:W-:-:S04]  /*04a0*/  LOP3.LUT R7, R5, 0x3, RZ, 0xc0, !PT ;  /* 0x0000000305077812 */ /* 0x000fc800078ec0ff */
[----:B------:R-:W-:-:S07]  /*04b0*/  ISETP.NE.AND P1, PT, R7, RZ, PT ;  /* 0x000000ff0700720c */ /* 0x000fce0003f25270 */
[----:B------:R-:W-:Y:S06]  /*04c0*/  @!P0 BRA `(.L_x_5) ;  /* 0x0000000000548947 */ /* 0x000fec0003800000 */
[----:B------:R-:W0:Y:S01]  /*04d0*/  LDC.64 R10, c[0x0][0x380] ;  /* 0x0000e000ff0a7b82 */ /* 0x000e220000000a00 */
[----:B------:R-:W-:Y:S01]  /*04e0*/  IADD3 R17, PT, PT, R6, R25, RZ ;  /* 0x0000001906117210 */ /* 0x000fe20007ffe0ff */
[----:B------:R-:W-:-:S04]  /*04f0*/  IMAD R15, R25, R0, R3 ;  /* 0x00000000190f7224 */ /* 0x000fc800078e0203 */
[----:B------:R-:W-:-:S05]  /*0500*/  IMAD.WIDE R14, R15, 0x8, R8 ;  /* 0x000000080f0e7825 */ /* 0x000fca00078e0208 */
[----:B------:R-:W2:Y:S01]  /*0510*/  LDG.E.64 R20, desc[UR4][R14.64] ;  /* 0x000000040e147981 */ /* 0x000ea2000c1e1b00 */
[----:B0-----:R-:W-:-:S05]  /*0520*/  IMAD.WIDE R10, R17, 0x8, R10 ;  /* 0x00000008110a7825 */ /* 0x001fca00078e020a */
[----:B------:R-:W2:Y:S01]  /*0530*/  LDG.E.64 R22, desc[UR4][R10.64] ;  /* 0x000000040a167981 */ /* 0x000ea2000c1e1b00 */
[----:B------:R-:W-:-:S03]  /*0540*/  IMAD.WIDE R18, R0, 0x8, R14 ;  /* 0x0000000800127825 */ /* 0x000fc600078e020e */
[----:B------:R-:W3:Y:S04]  /*0550*/  LDG.E.64 R14, desc[UR4][R10.64+0x8] ;  /* 0x000008040a0e7981 */ /* 0x000ee8000c1e1b00 */
[----:B------:R0:W3:Y:S04]  /*0560*/  LDG.E.64 R16, desc[UR4][R18.64] ;  /* 0x0000000412107981 */ /* 0x0000e8000c1e1b00 */
[----:B------:R-:W4:Y:S01]  /*0570*/  LDG.E.64 R28, desc[UR4][R10.64+0x18] ;  /* 0x000018040a1c7981 */ /* 0x000f22000c1e1b00 */
[----:B0-----:R-:W-:-:S04]  /*0580*/  IMAD.WIDE R18, R0, 0x8, R18 ;  /* 0x0000000800127825 */ /* 0x001fc800078e0212 */
[----:B------:R-:W-:-:S06]  /*0590*/  IMAD.WIDE R26, R0, 0x8, R18 ;  /* 0x00000008001a7825 */ /* 0x000fcc00078e0212 */
[----:B------:R-:W4:Y:S01]  /*05a0*/  LDG.E.64 R26, desc[UR4][R26.64] ;  /* 0x000000041a1a7981 */ /* 0x000f22000c1e1b00 */
[----:B--2--5:R-:W-:-:S03]  /*05b0*/  DFMA R12, R22, R20, R12 ;  /* 0x00000014160c722b */ /* 0x024fc6000000000c */
[----:B------:R-:W2:Y:S04]  /*05c0*/  LDG.E.64 R20, desc[UR4][R10.64+0x10] ;  /* 0x000010040a147981 */ /* 0x000ea8000c1e1b00 */
[----:B------:R-:W2:Y:S01]  /*05d0*/  LDG.E.64 R22, desc[UR4][R18.64] ;  /* 0x0000000412167981 */ /* 0x000ea2000c1e1b00 */
[----:B---3--:R-:W-:Y:S01]  /*05e0*/  DFMA R12, R14, R16, R12 ;  /* 0x000000100e0c722b */ /* 0x008fe2000000000c */
[----:B------:R-:W-:-:S07]  /*05f0*/  IADD3 R25, PT, PT, R25, 0x4, RZ ;  /* 0x0000000419197810 */ /* 0x000fce0007ffe0ff */
[----:B--2---:R-:W-:-:S08]  /*0600*/  DFMA R12, R20, R22, R12 ;  /* 0x00000016140c722b */ /* 0x004fd0000000000c */
[----:B----4-:R-:W-:-:S11]  /*0610*/  DFMA R12, R28, R26, R12 ;  /* 0x0000001a1c0c722b */ /* 0x010fd6000000000c */
.L_x_5:
[----:B------:R-:W-:Y:S05]  /*0620*/  @!P1 BRA `(.L_x_2) ;  /* 0x0000000000609947 */ /* 0x000fea0003800000 */
[----:B------:R-:W-:Y:S02]  /*0630*/  ISETP.NE.AND P0, PT, R7, 0x1, PT ;  /* 0x000000010700780c */ /* 0x000fe40003f05270 */
[----:B------:R-:W-:-:S04]  /*0640*/  LOP3.LUT R5, R5, 0x1, RZ, 0xc0, !PT ;  /* 0x0000000105057812 */ /* 0x000fc800078ec0ff */
[----:B------:R-:W-:-:S07]  /*0650*/  ISETP.NE.U32.AND P1, PT, R5, 0x1, PT ;  /* 0x000000010500780c */ /* 0x000fce0003f25070 */
[----:B------:R-:W0:Y:S01]  /*0660*/  @P0 LDC.64 R18, c[0x0][0x380] ;  /* 0x0000e000ff120b82 */ /* 0x000e220000000a00 */
[----:B------:R-:W-:Y:S01]  /*0670*/  @P0 IADD3 R5, PT, PT, R6, R25, RZ ;  /* 0x0000001906050210 */ /* 0x000fe20007ffe0ff */
[----:B------:R-:W-:-:S04]  /*0680*/  @P0 IMAD R21, R25, R0, R3 ;  /* 0x0000000019150224 */ /* 0x000fc800078e0203 */
[----:B------:R-:W-:Y:S02]  /*0690*/  @P0 IMAD.WIDE R20, R21, 0x8, R8 ;  /* 0x0000000815140825 */ /* 0x000fe400078e0208 */
[----:B------:R-:W1:Y:S01]  /*06a0*/  @!P1 LDC.64 R14, c[0x0][0x380] ;  /* 0x0000e000ff0e9b82 */ /* 0x000e620000000a00 */
[----:B------:R-:W-:Y:S01]  /*06b0*/  @P0 IADD3 R25, PT, PT, R25, 0x2, RZ ;  /* 0x0000000219190810 */ /* 0x000fe20007ffe0ff */
[----:B------:R-:W-:-:S03]  /*06c0*/  @P0 IMAD.WIDE R16, R0, 0x8, R20 ;  /* 0x0000000800100825 */ /* 0x000fc600078e0214 */
[----:B------:R-:W-:Y:S01]  /*06d0*/  @!P1 IADD3 R23, PT, PT, R6, R25, RZ ;  /* 0x0000001906179210 */ /* 0x000fe20007ffe0ff */
[----:B0-----:R-:W-:Y:S02]  /*06e0*/  @P0 IMAD.WIDE R18, R5, 0x8, R18 ;  /* 0x0000000805120825 */ /* 0x001fe400078e0212 */
[----:B------:R-:W2:Y:S04]  /*06f0*/  @P0 LDG.E.64 R16, desc[UR4][R16.64] ;  /* 0x0000000410100981 */ /* 0x000ea8000c1e1b00 */
[----:B------:R-:W3:Y:S04]  /*0700*/  @P0 LDG.E.64 R4, desc[UR4][R20.64] ;  /* 0x0000000414040981 */ /* 0x000ee8000c1e1b00 */
[----:B------:R-:W3:Y:S01]  /*0710*/  @P0 LDG.E.64 R10, desc[UR4][R18.64] ;  /* 0x00000004120a0981 */ /* 0x000ee2000c1e1b00 */
[----:B------:R-:W-:-:S03]  /*0720*/  @!P1 IMAD R25, R25, R0, R3 ;  /* 0x0000000019199224 */ /* 0x000fc600078e0203 */
[----:B------:R-:W2:Y:S01]  /*0730*/  @P0 LDG.E.64 R6, desc[UR4][R18.64+0x8] ;  /* 0x0000080412060981 */ /* 0x000ea2000c1e1b00 */
[----:B------:R-:W-:-:S04]  /*0740*/  @!P1 IMAD.WIDE R8, R25, 0x8, R8 ;  /* 0x0000000819089825 */ /* 0x000fc800078e0208 */
[----:B-1----:R-:W-:Y:S02]  /*0750*/  @!P1 IMAD.WIDE R14, R23, 0x8, R14 ;  /* 0x00000008170e9825 */ /* 0x002fe400078e020e */
[----:B------:R-:W4:Y:S04]  /*0760*/  @!P1 LDG.E.64 R8, desc[UR4][R8.64] ;  /* 0x0000000408089981 */ /* 0x000f28000c1e1b00 */
[----:B------:R-:W4:Y:S01]  /*0770*/  @!P1 LDG.E.64 R14, desc[UR4][R14.64] ;  /* 0x000000040e0e9981 */ /* 0x000f22000c1e1b00 */
[----:B---3-5:R-:W-:-:S08]  /*0780*/  @P0 DFMA R4, R10, R4, R12 ;  /* 0x000000040a04022b */ /* 0x028fd0000000000c */
[----:B--2---:R-:W-:-:S08]  /*0790*/  @P0 DFMA R12, R6, R16, R4 ;  /* 0x00000010060c022b */ /* 0x004fd00000000004 */
[----:B----4-:R-:W-:-:S11]  /*07a0*/  @!P1 DFMA R12, R14, R8, R12 ;  /* 0x000000080e0c922b */ /* 0x010fd6000000000c */
.L_x_2:
[----:B------:R-:W0:Y:S01]  /*07b0*/  LDC.64 R4, c[0x0][0x390] ;  /* 0x0000e400ff047b82 */ /* 0x000e220000000a00 */
[----:B-----5:R-:W-:Y:S01]  /*07c0*/  DSETP.GTU.AND P0, PT, R12, RZ, PT ;  /* 0x000000ff0c00722a */ /* 0x020fe20003f0c000 */
[----:B------:R-:W-:-:S05]  /*07d0*/  IMAD R11, R3, R2, RZ ;  /* 0x00000002030b7224 */ /* 0x000fca00078e02ff */
[----:B------:R-:W-:Y:S01]  /*07e0*/  FSEL R6, R12, RZ, P0 ;  /* 0x000000ff0c067208 */ /* 0x000fe20000000000 */
[----:B------:R-:W1:Y:S01]  /*07f0*/  LDC.64 R8, c[0x0][0x398] ;  /* 0x0000e600ff087b82 */ /* 0x000e620000000a00 */
[----:B------:R-:W-:Y:S01]  /*0800*/  FSEL R7, R13, RZ, P0 ;  /* 0x000000ff0d077208 */ /* 0x000fe20000000000 */
[----:B0-----:R-:W-:-:S05]  /*0810*/  IMAD.WIDE R2, R11, 0x8, R4 ;  /* 0x000000080b027825 */ /* 0x001fca00078e0204 */
[----:B------:R-:W-:Y:S01]  /*0820*/  STG.E.64 desc[UR4][R2.64], R12 ;  /* 0x0000000c02007986 */ /* 0x000fe2000c101b04 */
[----:B-1----:R-:W-:-:S05]  /*0830*/  IMAD.WIDE R4, R11, 0x8, R8 ;  /* 0x000000080b047825 */ /* 0x002fca00078e0208 */
[----:B------:R-:W-:Y:S01]  /*0840*/  STG.E.64 desc[UR4][R4.64], R6 ;  /* 0x0000000604007986 */ /* 0x000fe2000c101b04 */
[----:B------:R-:W-:Y:S05]  /*0850*/  EXIT ;  /* 0x000000000000794d */ /* 0x000fea0003800000 */
.L_x_6:
        /* <DEDUP_REMOVED lines=10> */
.L_x_9:


//--------------------- .nv.shared.reserved.0     --------------------------
	.section	.nv.shared.reserved.0,"aw",@nobits
	.weak		__nv_reservedSMEM_offset_0_alias
	.size		__nv_reservedSMEM_offset_0_alias, 0, 64
	.other		__nv_reservedSMEM_offset_0_alias,@"STO_CUDA_RESERVED_SHARED STV_DEFAULT"
__nv_reservedSMEM_offset_0_alias:
	.zero		0
	.zero		64


//--------------------- .nv.constant0._Z19cudaBackPropagationPdS_S_S_S_S_S_iiii --------------------------
	.section	.nv.constant0._Z19cudaBackPropagationPdS_S_S_S_S_S_iiii,"a",@progbits
	.sectionflags	@""
	.align	4
.nv.constant0._Z19cudaBackPropagationPdS_S_S_S_S_S_iiii:
	.zero		968


//--------------------- .nv.constant0._Z23cudaBackPropagateOutputPdS_S_S_S_S_ii --------------------------
	.section	.nv.constant0._Z23cudaBackPropagateOutputPdS_S_S_S_S_ii,"a",@progbits
	.sectionflags	@""
	.align	4
.nv.constant0._Z23cudaBackPropagateOutputPdS_S_S_S_S_ii:
	.zero		952


//--------------------- .nv.constant0._Z15cudaFeedForwardPdS_S_S_iii --------------------------
	.section	.nv.constant0._Z15cudaFeedForwardPdS_S_S_iii,"a",@progbits
	.sectionflags	@""
	.align	4
.nv.constant0._Z15cudaFeedForwardPdS_S_S_iii:
	.zero		940


//--------------------- SYMBOLS --------------------------

	.type		.nv.reservedSmem.offset0,@object
	.size		.nv.reservedSmem.offset0,0x4
